//
// Generated by NVIDIA NVVM Compiler
//
// Compiler Build ID: CL-36424714
// Cuda compilation tools, release 13.0, V13.0.88
// Based on NVVM 20.0.0
//

.version 9.0
.target sm_100
.address_size 64

	// .globl	_Z23maximumMark_CUDA_kernelPfS_
// _ZZ23maximumMark_CUDA_kernelPfS_E5sdata has been demoted
.global .align 1 .b8 _ZN34_INTERNAL_a972caf8_4_k_cu_ef7c36ca4cuda3std3__45__cpo5beginE[1];
.global .align 1 .b8 _ZN34_INTERNAL_a972caf8_4_k_cu_ef7c36ca4cuda3std3__45__cpo3endE[1];
.global .align 1 .b8 _ZN34_INTERNAL_a972caf8_4_k_cu_ef7c36ca4cuda3std3__45__cpo6cbeginE[1];
.global .align 1 .b8 _ZN34_INTERNAL_a972caf8_4_k_cu_ef7c36ca4cuda3std3__45__cpo4cendE[1];
.global .align 1 .b8 _ZN34_INTERNAL_a972caf8_4_k_cu_ef7c36ca4cuda3std3__45__cpo6rbeginE[1];
.global .align 1 .b8 _ZN34_INTERNAL_a972caf8_4_k_cu_ef7c36ca4cuda3std3__45__cpo4rendE[1];
.global .align 1 .b8 _ZN34_INTERNAL_a972caf8_4_k_cu_ef7c36ca4cuda3std3__45__cpo7crbeginE[1];
.global .align 1 .b8 _ZN34_INTERNAL_a972caf8_4_k_cu_ef7c36ca4cuda3std3__45__cpo5crendE[1];
.global .align 1 .b8 _ZN34_INTERNAL_a972caf8_4_k_cu_ef7c36ca4cuda3std3__436_GLOBAL__N__a972caf8_4_k_cu_ef7c36ca6ignoreE[1];
.global .align 1 .b8 _ZN34_INTERNAL_a972caf8_4_k_cu_ef7c36ca4cuda3std3__419piecewise_constructE[1];
.global .align 1 .b8 _ZN34_INTERNAL_a972caf8_4_k_cu_ef7c36ca4cuda3std3__48in_placeE[1];
.global .align 1 .b8 _ZN34_INTERNAL_a972caf8_4_k_cu_ef7c36ca4cuda3std3__420unreachable_sentinelE[1];
.global .align 1 .b8 _ZN34_INTERNAL_a972caf8_4_k_cu_ef7c36ca4cuda3std3__47nulloptE[1];
.global .align 1 .b8 _ZN34_INTERNAL_a972caf8_4_k_cu_ef7c36ca4cuda3std3__48unexpectE[1];
.global .align 1 .b8 _ZN34_INTERNAL_a972caf8_4_k_cu_ef7c36ca4cuda3std6ranges3__45__cpo4swapE[1];
.global .align 1 .b8 _ZN34_INTERNAL_a972caf8_4_k_cu_ef7c36ca4cuda3std6ranges3__45__cpo9iter_moveE[1];
.global .align 1 .b8 _ZN34_INTERNAL_a972caf8_4_k_cu_ef7c36ca4cuda3std6ranges3__45__cpo5beginE[1];
.global .align 1 .b8 _ZN34_INTERNAL_a972caf8_4_k_cu_ef7c36ca4cuda3std6ranges3__45__cpo3endE[1];
.global .align 1 .b8 _ZN34_INTERNAL_a972caf8_4_k_cu_ef7c36ca4cuda3std6ranges3__45__cpo6cbeginE[1];
.global .align 1 .b8 _ZN34_INTERNAL_a972caf8_4_k_cu_ef7c36ca4cuda3std6ranges3__45__cpo4cendE[1];
.global .align 1 .b8 _ZN34_INTERNAL_a972caf8_4_k_cu_ef7c36ca4cuda3std6ranges3__45__cpo7advanceE[1];
.global .align 1 .b8 _ZN34_INTERNAL_a972caf8_4_k_cu_ef7c36ca4cuda3std6ranges3__45__cpo9iter_swapE[1];
.global .align 1 .b8 _ZN34_INTERNAL_a972caf8_4_k_cu_ef7c36ca4cuda3std6ranges3__45__cpo4nextE[1];
.global .align 1 .b8 _ZN34_INTERNAL_a972caf8_4_k_cu_ef7c36ca4cuda3std6ranges3__45__cpo4prevE[1];
.global .align 1 .b8 _ZN34_INTERNAL_a972caf8_4_k_cu_ef7c36ca4cuda3std6ranges3__45__cpo4dataE[1];
.global .align 1 .b8 _ZN34_INTERNAL_a972caf8_4_k_cu_ef7c36ca4cuda3std6ranges3__45__cpo5cdataE[1];
.global .align 1 .b8 _ZN34_INTERNAL_a972caf8_4_k_cu_ef7c36ca4cuda3std6ranges3__45__cpo4sizeE[1];
.global .align 1 .b8 _ZN34_INTERNAL_a972caf8_4_k_cu_ef7c36ca4cuda3std6ranges3__45__cpo5ssizeE[1];
.global .align 1 .b8 _ZN34_INTERNAL_a972caf8_4_k_cu_ef7c36ca4cuda3std6ranges3__45__cpo8distanceE[1];
.global .align 1 .b8 _ZN34_INTERNAL_a972caf8_4_k_cu_ef7c36ca6thrust24THRUST_300001_SM_1000_NS8cuda_cub3parE[1];
.global .align 1 .b8 _ZN34_INTERNAL_a972caf8_4_k_cu_ef7c36ca6thrust24THRUST_300001_SM_1000_NS8cuda_cub10par_nosyncE[1];
.global .align 1 .b8 _ZN34_INTERNAL_a972caf8_4_k_cu_ef7c36ca6thrust24THRUST_300001_SM_1000_NS6system6detail10sequential3seqE[1];
.global .align 1 .b8 _ZN34_INTERNAL_a972caf8_4_k_cu_ef7c36ca6thrust24THRUST_300001_SM_1000_NS6system3cpp3parE[1];
.global .align 1 .b8 _ZN34_INTERNAL_a972caf8_4_k_cu_ef7c36ca6thrust24THRUST_300001_SM_1000_NS12placeholders2_1E[1];
.global .align 1 .b8 _ZN34_INTERNAL_a972caf8_4_k_cu_ef7c36ca6thrust24THRUST_300001_SM_1000_NS12placeholders2_2E[1];
.global .align 1 .b8 _ZN34_INTERNAL_a972caf8_4_k_cu_ef7c36ca6thrust24THRUST_300001_SM_1000_NS12placeholders2_3E[1];
.global .align 1 .b8 _ZN34_INTERNAL_a972caf8_4_k_cu_ef7c36ca6thrust24THRUST_300001_SM_1000_NS12placeholders2_4E[1];
.global .align 1 .b8 _ZN34_INTERNAL_a972caf8_4_k_cu_ef7c36ca6thrust24THRUST_300001_SM_1000_NS12placeholders2_5E[1];
.global .align 1 .b8 _ZN34_INTERNAL_a972caf8_4_k_cu_ef7c36ca6thrust24THRUST_300001_SM_1000_NS12placeholders2_6E[1];
.global .align 1 .b8 _ZN34_INTERNAL_a972caf8_4_k_cu_ef7c36ca6thrust24THRUST_300001_SM_1000_NS12placeholders2_7E[1];
.global .align 1 .b8 _ZN34_INTERNAL_a972caf8_4_k_cu_ef7c36ca6thrust24THRUST_300001_SM_1000_NS12placeholders2_8E[1];
.global .align 1 .b8 _ZN34_INTERNAL_a972caf8_4_k_cu_ef7c36ca6thrust24THRUST_300001_SM_1000_NS12placeholders2_9E[1];
.global .align 1 .b8 _ZN34_INTERNAL_a972caf8_4_k_cu_ef7c36ca6thrust24THRUST_300001_SM_1000_NS12placeholders3_10E[1];
.global .align 1 .b8 _ZN34_INTERNAL_a972caf8_4_k_cu_ef7c36ca6thrust24THRUST_300001_SM_1000_NS3seqE[1];
.global .align 1 .b8 _ZN34_INTERNAL_a972caf8_4_k_cu_ef7c36ca6thrust24THRUST_300001_SM_1000_NS6deviceE[1];

.visible .entry _Z23maximumMark_CUDA_kernelPfS_(
	.param .u64 .ptr .align 1 _Z23maximumMark_CUDA_kernelPfS__param_0,
	.param .u64 .ptr .align 1 _Z23maximumMark_CUDA_kernelPfS__param_1
)
{
	.reg .pred 	%p<4>;
	.reg .b32 	%r<11>;
	.reg .b32 	%f<3>;
	.reg .b64 	%rd<9>;
	// demoted variable
	.shared .align 4 .b8 _ZZ23maximumMark_CUDA_kernelPfS_E5sdata[1024];
	ld.param.u64 	%rd2, [_Z23maximumMark_CUDA_kernelPfS__param_0];
	ld.param.u64 	%rd1, [_Z23maximumMark_CUDA_kernelPfS__param_1];
	cvta.to.global.u64 	%rd3, %rd2;
	mov.u32 	%r1, %ctaid.x;
	mov.u32 	%r10, %ntid.x;
	mov.u32 	%r3, %tid.x;
	mad.lo.s32 	%r6, %r1, %r10, %r3;
	mul.wide.s32 	%rd4, %r6, 4;
	add.s64 	%rd5, %rd3, %rd4;
	ld.global.f32 	%f1, [%rd5];
	shl.b32 	%r7, %r3, 2;
	mov.u32 	%r8, _ZZ23maximumMark_CUDA_kernelPfS_E5sdata;
	add.s32 	%r9, %r8, %r7;
	st.shared.f32 	[%r9], %f1;
	bar.sync 	0;
	setp.lt.u32 	%p1, %r10, 2;
	@%p1 bra 	$L__BB0_2;
$L__BB0_1:
	shr.u32 	%r5, %r10, 1;
	bar.sync 	0;
	setp.gt.u32 	%p2, %r10, 3;
	mov.u32 	%r10, %r5;
	@%p2 bra 	$L__BB0_1;
$L__BB0_2:
	setp.ne.s32 	%p3, %r3, 0;
	@%p3 bra 	$L__BB0_4;
	ld.shared.f32 	%f2, [_ZZ23maximumMark_CUDA_kernelPfS_E5sdata];
	cvta.to.global.u64 	%rd6, %rd1;
	mul.wide.u32 	%rd7, %r1, 4;
	add.s64 	%rd8, %rd6, %rd7;
	st.global.f32 	[%rd8], %f2;
$L__BB0_4:
	ret;

}
	// .globl	_ZN3cub18CUB_300001_SM_10006detail11EmptyKernelIvEEvv
.visible .entry _ZN3cub18CUB_300001_SM_10006detail11EmptyKernelIvEEvv()
{


	ret;

}


// ===== COMPILED SASS (sm_100) =====

	.target	sm_100

	.elftype	@"ET_EXEC"


//--------------------- .note.nv.tkinfo           --------------------------
	.section	.note.nv.tkinfo,"",@"SHT_NOTE"
	.sectionflags	@"SHF_NOTE_NV_TKINFO"
	.tkinfo
        /*0018*/ 	.word	0x00000002
        /*0030*/ 	.string	""
        /*0030*/ 	.string	"ptxas"
        /*0030*/ 	.string	"Cuda compilation tools, release 13.0, V13.0.88"
        /*0030*/ 	.string	"Build cuda_13.0.r13.0/compiler.36424714_0"
        /*0030*/ 	.string	"-arch sm_100 -m 64 "



//--------------------- .note.nv.cuinfo           --------------------------
	.section	.note.nv.cuinfo,"",@"SHT_NOTE"
	.sectionflags	@"SHF_NOTE_NV_CUINFO"
        /*0018*/ 	.short	0x0002
        /*001a*/ 	.short	0x0064
        /*001c*/ 	.short	0x0082
	.zero		2


//--------------------- .nv.info                  --------------------------
	.section	.nv.info,"",@"SHT_CUDA_INFO"
	.align	4


	//----- nvinfo : EIATTR_REGCOUNT
	.align		4
        /*0000*/ 	.byte	0x04, 0x2f
        /*0002*/ 	.short	(.L_46 - .L_45)
	.align		4
.L_45:
        /*0004*/ 	.word	index@(_Z23maximumMark_CUDA_kernelPfS_)
        /*0008*/ 	.word	0x0000000a


	//----- nvinfo : EIATTR_FRAME_SIZE
	.align		4
.L_46:
        /*000c*/ 	.byte	0x04, 0x11
        /*000e*/ 	.short	(.L_48 - .L_47)
	.align		4
.L_47:
        /*0010*/ 	.word	index@(_Z23maximumMark_CUDA_kernelPfS_)
        /*0014*/ 	.word	0x00000000


	//----- nvinfo : EIATTR_REGCOUNT
	.align		4
.L_48:
        /*0018*/ 	.byte	0x04, 0x2f
        /*001a*/ 	.short	(.L_50 - .L_49)
	.align		4
.L_49:
        /*001c*/ 	.word	index@(_ZN3cub18CUB_300001_SM_10006detail11EmptyKernelIvEEvv)
        /*0020*/ 	.word	0x00000004


	//----- nvinfo : EIATTR_FRAME_SIZE
	.align		4
.L_50:
        /*0024*/ 	.byte	0x04, 0x11
        /*0026*/ 	.short	(.L_52 - .L_51)
	.align		4
.L_51:
        /*0028*/ 	.word	index@(_ZN3cub18CUB_300001_SM_10006detail11EmptyKernelIvEEvv)
        /*002c*/ 	.word	0x00000000


	//----- nvinfo : EIATTR_MIN_STACK_SIZE
	.align		4
.L_52:
        /*0030*/ 	.byte	0x04, 0x12
        /*0032*/ 	.short	(.L_54 - .L_53)
	.align		4
.L_53:
        /*0034*/ 	.word	index@(_ZN3cub18CUB_300001_SM_10006detail11EmptyKernelIvEEvv)
        /*0038*/ 	.word	0x00000000


	//----- nvinfo : EIATTR_MIN_STACK_SIZE
	.align		4
.L_54:
        /*003c*/ 	.byte	0x04, 0x12
        /*003e*/ 	.short	(.L_56 - .L_55)
	.align		4
.L_55:
        /*0040*/ 	.word	index@(_Z23maximumMark_CUDA_kernelPfS_)
        /*0044*/ 	.word	0x00000000
.L_56:


//--------------------- .nv.compat                --------------------------
	.section	.nv.compat,"",@"SHT_CUDA_COMPAT_INFO"
	.align	4
        /*0000*/ 	.byte	0x02, 0x09, 0x00, 0x00, 0x02, 0x02, 0x01, 0x00, 0x02, 0x05, 0x05, 0x00, 0x03, 0x07, 0x01, 0x01
        /*0010*/ 	.byte	0x02, 0x03, 0x00, 0x00, 0x02, 0x06, 0x01, 0x00, 0x04, 0x0b, 0x08, 0x00, 0x09, 0x00, 0x00, 0x00
        /*0020*/ 	.byte	0x00, 0x00, 0x00, 0x00


//--------------------- .nv.info._ZN3cub18CUB_300001_SM_10006detail11EmptyKernelIvEEvv --------------------------
	.section	.nv.info._ZN3cub18CUB_300001_SM_10006detail11EmptyKernelIvEEvv,"",@"SHT_CUDA_INFO"
	.sectionflags	@""
	.align	4


	//----- nvinfo : EIATTR_CUDA_API_VERSION
	.align		4
        /*0000*/ 	.byte	0x04, 0x37
        /*0002*/ 	.short	(.L_58 - .L_57)
.L_57:
        /*0004*/ 	.word	0x00000082


	//----- nvinfo : EIATTR_SPARSE_MMA_MASK
	.align		4
.L_58:
        /*0008*/ 	.byte	0x03, 0x50
        /*000a*/ 	.short	0x0000


	//----- nvinfo : EIATTR_MAXREG_COUNT
	.align		4
        /*000c*/ 	.byte	0x03, 0x1b
        /*000e*/ 	.short	0x00ff


	//----- nvinfo : EIATTR_MERCURY_ISA_VERSION
	.align		4
        /*0010*/ 	.byte	0x03, 0x5f
        /*0012*/ 	.short	0x0101


	//----- nvinfo : EIATTR_VRC_CTA_INIT_COUNT
	.align		4
        /*0014*/ 	.byte	0x02, 0x4a
	.zero		1
	.zero		1


	//----- nvinfo : EIATTR_EXIT_INSTR_OFFSETS
	.align		4
        /*0018*/ 	.byte	0x04, 0x1c
        /*001a*/ 	.short	(.L_60 - .L_59)


	//   ....[0]....
.L_59:
        /*001c*/ 	.word	0x00000010


	//----- nvinfo : EIATTR_SW_WAR
	.align		4
.L_60:
        /*0020*/ 	.byte	0x04, 0x36
        /*0022*/ 	.short	(.L_62 - .L_61)
.L_61:
        /*0024*/ 	.word	0x00000008
.L_62:


//--------------------- .nv.info._Z23maximumMark_CUDA_kernelPfS_ --------------------------
	.section	.nv.info._Z23maximumMark_CUDA_kernelPfS_,"",@"SHT_CUDA_INFO"
	.sectionflags	@""
	.align	4


	//----- nvinfo : EIATTR_CUDA_API_VERSION
	.align		4
        /*0000*/ 	.byte	0x04, 0x37
        /*0002*/ 	.short	(.L_64 - .L_63)
.L_63:
        /*0004*/ 	.word	0x00000082


	//----- nvinfo : EIATTR_KPARAM_INFO
	.align		4
.L_64:
        /*0008*/ 	.byte	0x04, 0x17
        /*000a*/ 	.short	(.L_66 - .L_65)
.L_65:
        /*000c*/ 	.word	0x00000000
        /*0010*/ 	.short	0x0001
        /*0012*/ 	.short	0x0008
        /*0014*/ 	.byte	0x00, 0xf5, 0x21, 0x00


	//----- nvinfo : EIATTR_KPARAM_INFO
	.align		4
.L_66:
        /*0018*/ 	.byte	0x04, 0x17
        /*001a*/ 	.short	(.L_68 - .L_67)
.L_67:
        /*001c*/ 	.word	0x00000000
        /*0020*/ 	.short	0x0000
        /*0022*/ 	.short	0x0000
        /*0024*/ 	.byte	0x00, 0xf5, 0x21, 0x00


	//----- nvinfo : EIATTR_SPARSE_MMA_MASK
	.align		4
.L_68:
        /*0028*/ 	.byte	0x03, 0x50
        /*002a*/ 	.short	0x0000


	//----- nvinfo : EIATTR_MAXREG_COUNT
	.align		4
        /*002c*/ 	.byte	0x03, 0x1b
        /*002e*/ 	.short	0x00ff


	//----- nvinfo : EIATTR_NUM_BARRIERS
	.align		4
        /*0030*/ 	.byte	0x02, 0x4c
        /*0032*/ 	.byte	0x01
	.zero		1


	//----- nvinfo : EIATTR_MERCURY_ISA_VERSION
	.align		4
        /*0034*/ 	.byte	0x03, 0x5f
        /*0036*/ 	.short	0x0101


	//----- nvinfo : EIATTR_VRC_CTA_INIT_COUNT
	.align		4
        /*0038*/ 	.byte	0x02, 0x4a
	.zero		1
	.zero		1


	//----- nvinfo : EIATTR_EXIT_INSTR_OFFSETS
	.align		4
        /*003c*/ 	.byte	0x04, 0x1c
        /*003e*/ 	.short	(.L_70 - .L_69)


	//   ....[0]....
.L_69:
        /*0040*/ 	.word	0x00000180


	//   ....[1]....
        /*0044*/ 	.word	0x000001d0


	//----- nvinfo : EIATTR_CBANK_PARAM_SIZE
	.align		4
.L_70:
        /*0048*/ 	.byte	0x03, 0x19
        /*004a*/ 	.short	0x0010


	//----- nvinfo : EIATTR_PARAM_CBANK
	.align		4
        /*004c*/ 	.byte	0x04, 0x0a
        /*004e*/ 	.short	(.L_72 - .L_71)
	.align		4
.L_71:
        /*0050*/ 	.word	index@(.nv.constant0._Z23maximumMark_CUDA_kernelPfS_)
        /*0054*/ 	.short	0x0380
        /*0056*/ 	.short	0x0010


	//----- nvinfo : EIATTR_SW_WAR
	.align		4
.L_72:
        /*0058*/ 	.byte	0x04, 0x36
        /*005a*/ 	.short	(.L_74 - .L_73)
.L_73:
        /*005c*/ 	.word	0x00000008
.L_74:


//--------------------- .nv.callgraph             --------------------------
	.section	.nv.callgraph,"",@"SHT_CUDA_CALLGRAPH"
	.align	4
	.sectionentsize	8
	.align		4
        /*0000*/ 	.word	0x00000000
	.align		4
        /*0004*/ 	.word	0xffffffff
	.align		4
        /*0008*/ 	.word	0x00000000
	.align		4
        /*000c*/ 	.word	0xfffffffe
	.align		4
        /*0010*/ 	.word	0x00000000
	.align		4
        /*0014*/ 	.word	0xfffffffd
	.align		4
        /*0018*/ 	.word	0x00000000
	.align		4
        /*001c*/ 	.word	0xfffffffc


//--------------------- .nv.constant4             --------------------------
	.section	.nv.constant4,"a",@progbits
	.align	8
	.align		8
.nv.constant4:
        /*0000*/ 	.dword	_ZN34_INTERNAL_a972caf8_4_k_cu_ef7c36ca4cuda3std3__45__cpo5beginE
	.align		8
        /*0008*/ 	.dword	_ZN34_INTERNAL_a972caf8_4_k_cu_ef7c36ca4cuda3std3__45__cpo3endE
	.align		8
        /*0010*/ 	.dword	_ZN34_INTERNAL_a972caf8_4_k_cu_ef7c36ca4cuda3std3__45__cpo6cbeginE
	.align		8
        /*0018*/ 	.dword	_ZN34_INTERNAL_a972caf8_4_k_cu_ef7c36ca4cuda3std3__45__cpo4cendE
	.align		8
        /*0020*/ 	.dword	_ZN34_INTERNAL_a972caf8_4_k_cu_ef7c36ca4cuda3std3__45__cpo6rbeginE
	.align		8
        /*0028*/ 	.dword	_ZN34_INTERNAL_a972caf8_4_k_cu_ef7c36ca4cuda3std3__45__cpo4rendE
	.align		8
        /*0030*/ 	.dword	_ZN34_INTERNAL_a972caf8_4_k_cu_ef7c36ca4cuda3std3__45__cpo7crbeginE
	.align		8
        /*0038*/ 	.dword	_ZN34_INTERNAL_a972caf8_4_k_cu_ef7c36ca4cuda3std3__45__cpo5crendE
	.align		8
        /*0040*/ 	.dword	_ZN34_INTERNAL_a972caf8_4_k_cu_ef7c36ca4cuda3std3__436_GLOBAL__N__a972caf8_4_k_cu_ef7c36ca6ignoreE
	.align		8
        /*0048*/ 	.dword	_ZN34_INTERNAL_a972caf8_4_k_cu_ef7c36ca4cuda3std3__419piecewise_constructE
	.align		8
        /*0050*/ 	.dword	_ZN34_INTERNAL_a972caf8_4_k_cu_ef7c36ca4cuda3std3__48in_placeE
	.align		8
        /*0058*/ 	.dword	_ZN34_INTERNAL_a972caf8_4_k_cu_ef7c36ca4cuda3std3__420unreachable_sentinelE
	.align		8
        /*0060*/ 	.dword	_ZN34_INTERNAL_a972caf8_4_k_cu_ef7c36ca4cuda3std3__47nulloptE
	.align		8
        /*0068*/ 	.dword	_ZN34_INTERNAL_a972caf8_4_k_cu_ef7c36ca4cuda3std3__48unexpectE
	.align		8
        /*0070*/ 	.dword	_ZN34_INTERNAL_a972caf8_4_k_cu_ef7c36ca4cuda3std6ranges3__45__cpo4swapE
	.align		8
        /*0078*/ 	.dword	_ZN34_INTERNAL_a972caf8_4_k_cu_ef7c36ca4cuda3std6ranges3__45__cpo9iter_moveE
	.align		8
        /*0080*/ 	.dword	_ZN34_INTERNAL_a972caf8_4_k_cu_ef7c36ca4cuda3std6ranges3__45__cpo5beginE
	.align		8
        /*0088*/ 	.dword	_ZN34_INTERNAL_a972caf8_4_k_cu_ef7c36ca4cuda3std6ranges3__45__cpo3endE
	.align		8
        /*0090*/ 	.dword	_ZN34_INTERNAL_a972caf8_4_k_cu_ef7c36ca4cuda3std6ranges3__45__cpo6cbeginE
	.align		8
        /*0098*/ 	.dword	_ZN34_INTERNAL_a972caf8_4_k_cu_ef7c36ca4cuda3std6ranges3__45__cpo4cendE
	.align		8
        /*00a0*/ 	.dword	_ZN34_INTERNAL_a972caf8_4_k_cu_ef7c36ca4cuda3std6ranges3__45__cpo7advanceE
	.align		8
        /*00a8*/ 	.dword	_ZN34_INTERNAL_a972caf8_4_k_cu_ef7c36ca4cuda3std6ranges3__45__cpo9iter_swapE
	.align		8
        /*00b0*/ 	.dword	_ZN34_INTERNAL_a972caf8_4_k_cu_ef7c36ca4cuda3std6ranges3__45__cpo4nextE
	.align		8
        /*00b8*/ 	.dword	_ZN34_INTERNAL_a972caf8_4_k_cu_ef7c36ca4cuda3std6ranges3__45__cpo4prevE
	.align		8
        /*00c0*/ 	.dword	_ZN34_INTERNAL_a972caf8_4_k_cu_ef7c36ca4cuda3std6ranges3__45__cpo4dataE
	.align		8
        /*00c8*/ 	.dword	_ZN34_INTERNAL_a972caf8_4_k_cu_ef7c36ca4cuda3std6ranges3__45__cpo5cdataE
	.align		8
        /*00d0*/ 	.dword	_ZN34_INTERNAL_a972caf8_4_k_cu_ef7c36ca4cuda3std6ranges3__45__cpo4sizeE
	.align		8
        /*00d8*/ 	.dword	_ZN34_INTERNAL_a972caf8_4_k_cu_ef7c36ca4cuda3std6ranges3__45__cpo5ssizeE
	.align		8
        /*00e0*/ 	.dword	_ZN34_INTERNAL_a972caf8_4_k_cu_ef7c36ca4cuda3std6ranges3__45__cpo8distanceE
	.align		8
        /*00e8*/ 	.dword	_ZN34_INTERNAL_a972caf8_4_k_cu_ef7c36ca6thrust24THRUST_300001_SM_1000_NS8cuda_cub3parE
	.align		8
        /*00f0*/ 	.dword	_ZN34_INTERNAL_a972caf8_4_k_cu_ef7c36ca6thrust24THRUST_300001_SM_1000_NS8cuda_cub10par_nosyncE
	.align		8
        /*00f8*/ 	.dword	_ZN34_INTERNAL_a972caf8_4_k_cu_ef7c36ca6thrust24THRUST_300001_SM_1000_NS6system6detail10sequential3seqE
	.align		8
        /*0100*/ 	.dword	_ZN34_INTERNAL_a972caf8_4_k_cu_ef7c36ca6thrust24THRUST_300001_SM_1000_NS6system3cpp3parE
	.align		8
        /*0108*/ 	.dword	_ZN34_INTERNAL_a972caf8_4_k_cu_ef7c36ca6thrust24THRUST_300001_SM_1000_NS12placeholders2_1E
	.align		8
        /*0110*/ 	.dword	_ZN34_INTERNAL_a972caf8_4_k_cu_ef7c36ca6thrust24THRUST_300001_SM_1000_NS12placeholders2_2E
	.align		8
        /*0118*/ 	.dword	_ZN34_INTERNAL_a972caf8_4_k_cu_ef7c36ca6thrust24THRUST_300001_SM_1000_NS12placeholders2_3E
	.align		8
        /*0120*/ 	.dword	_ZN34_INTERNAL_a972caf8_4_k_cu_ef7c36ca6thrust24THRUST_300001_SM_1000_NS12placeholders2_4E
	.align		8
        /*0128*/ 	.dword	_ZN34_INTERNAL_a972caf8_4_k_cu_ef7c36ca6thrust24THRUST_300001_SM_1000_NS12placeholders2_5E
	.align		8
        /*0130*/ 	.dword	_ZN34_INTERNAL_a972caf8_4_k_cu_ef7c36ca6thrust24THRUST_300001_SM_1000_NS12placeholders2_6E
	.align		8
        /*0138*/ 	.dword	_ZN34_INTERNAL_a972caf8_4_k_cu_ef7c36ca6thrust24THRUST_300001_SM_1000_NS12placeholders2_7E
	.align		8
        /*0140*/ 	.dword	_ZN34_INTERNAL_a972caf8_4_k_cu_ef7c36ca6thrust24THRUST_300001_SM_1000_NS12placeholders2_8E
	.align		8
        /*0148*/ 	.dword	_ZN34_INTERNAL_a972caf8_4_k_cu_ef7c36ca6thrust24THRUST_300001_SM_1000_NS12placeholders2_9E
	.align		8
        /*0150*/ 	.dword	_ZN34_INTERNAL_a972caf8_4_k_cu_ef7c36ca6thrust24THRUST_300001_SM_1000_NS12placeholders3_10E
	.align		8
        /*0158*/ 	.dword	_ZN34_INTERNAL_a972caf8_4_k_cu_ef7c36ca6thrust24THRUST_300001_SM_1000_NS3seqE
	.align		8
        /*0160*/ 	.dword	_ZN34_INTERNAL_a972caf8_4_k_cu_ef7c36ca6thrust24THRUST_300001_SM_1000_NS6deviceE


//--------------------- .text._ZN3cub18CUB_300001_SM_10006detail11EmptyKernelIvEEvv --------------------------
	.section	.text._ZN3cub18CUB_300001_SM_10006detail11EmptyKernelIvEEvv,"ax",@progbits
	.align	128
        .global         _ZN3cub18CUB_300001_SM_10006detail11EmptyKernelIvEEvv
        .type           _ZN3cub18CUB_300001_SM_10006detail11EmptyKernelIvEEvv,@function
        .size           _ZN3cub18CUB_300001_SM_10006detail11EmptyKernelIvEEvv,(.L_x_4 - _ZN3cub18CUB_300001_SM_10006detail11EmptyKernelIvEEvv)
        .other          _ZN3cub18CUB_300001_SM_10006detail11EmptyKernelIvEEvv,@"STO_CUDA_ENTRY STV_DEFAULT"
_ZN3cub18CUB_300001_SM_10006detail11EmptyKernelIvEEvv:
.text._ZN3cub18CUB_300001_SM_10006detail11EmptyKernelIvEEvv:
[----:B------:R-:W-:Y:S01]  /*0000*/  LDC R1, c[0x0][0x37c] ;  /* 0x0000df00ff017b82 */ /* 0x000fe20000000800 */
[----:B------:R-:W-:Y:S05]  /*0010*/  EXIT ;  /* 0x000000000000794d */ /* 0x000fea0003800000 */
.L_x_0:
[----:B------:R-:W-:-:S00]  /*0020*/  BRA `(.L_x_0) ;  /* 0xfffffffc00fc7947 */ /* 0x000fc0000383ffff */
[----:B------:R-:W-:-:S00]  /*0030*/  NOP ;  /* 0x0000000000007918 */ /* 0x000fc00000000000 */
        /* <DEDUP_REMOVED lines=12> */
.L_x_4:


//--------------------- .text._Z23maximumMark_CUDA_kernelPfS_ --------------------------
	.section	.text._Z23maximumMark_CUDA_kernelPfS_,"ax",@progbits
	.align	128
        .global         _Z23maximumMark_CUDA_kernelPfS_
        .type           _Z23maximumMark_CUDA_kernelPfS_,@function
        .size           _Z23maximumMark_CUDA_kernelPfS_,(.L_x_5 - _Z23maximumMark_CUDA_kernelPfS_)
        .other          _Z23maximumMark_CUDA_kernelPfS_,@"STO_CUDA_ENTRY STV_DEFAULT"
_Z23maximumMark_CUDA_kernelPfS_:
.text._Z23maximumMark_CUDA_kernelPfS_:
[----:B------:R-:W-:Y:S01]  /*0000*/  LDC R1, c[0x0][0x37c] ;  /* 0x0000df00ff017b82 */ /* 0x000fe20000000800 */
[----:B------:R-:W0:Y:S07]  /*0010*/  S2R R7, SR_CTAID.X ;  /* 0x0000000000077919 */ /* 0x000e2e0000002500 */
[----:B------:R-:W1:Y:S01]  /*0020*/  LDC.64 R2, c[0x0][0x380] ;  /* 0x0000e000ff027b82 */ /* 0x000e620000000a00 */
[----:B------:R-:W0:Y:S01]  /*0030*/  LDCU UR6, c[0x0][0x360] ;  /* 0x00006c00ff0677ac */ /* 0x000e220008000800 */
[----:B------:R-:W0:Y:S01]  /*0040*/  S2R R0, SR_TID.X ;  /* 0x0000000000007919 */ /* 0x000e220000002100 */
[----:B------:R-:W2:Y:S01]  /*0050*/  LDCU.64 UR8, c[0x0][0x358] ;  /* 0x00006b00ff0877ac */ /* 0x000ea20008000a00 */
[----:B0-----:R-:W-:-:S04]  /*0060*/  IMAD R5, R7, UR6, R0 ;  /* 0x0000000607057c24 */ /* 0x001fc8000f8e0200 */
[----:B-1----:R-:W-:-:S06]  /*0070*/  IMAD.WIDE R2, R5, 0x4, R2 ;  /* 0x0000000405027825 */ /* 0x002fcc00078e0202 */
[----:B--2---:R-:W2:Y:S01]  /*0080*/  LDG.E R2, desc[UR8][R2.64] ;  /* 0x0000000802027981 */ /* 0x004ea2000c1e1900 */
[----:B------:R-:W0:Y:S01]  /*0090*/  S2UR UR5, SR_CgaCtaId ;  /* 0x00000000000579c3 */ /* 0x000e220000008800 */
[----:B------:R-:W-:Y:S01]  /*00a0*/  UMOV UR4, 0x400 ;  /* 0x0000040000047882 */ /* 0x000fe20000000000 */
[----:B------:R-:W-:Y:S01]  /*00b0*/  UISETP.GE.U32.AND UP0, UPT, UR6, 0x2, UPT ;  /* 0x000000020600788c */ /* 0x000fe2000bf06070 */
[----:B------:R-:W-:Y:S01]  /*00c0*/  ISETP.NE.AND P0, PT, R0, RZ, PT ;  /* 0x000000ff0000720c */ /* 0x000fe20003f05270 */
[----:B0-----:R-:W-:-:S06]  /*00d0*/  ULEA UR4, UR5, UR4, 0x18 ;  /* 0x0000000405047291 */ /* 0x001fcc000f8ec0ff */
[----:B------:R-:W-:-:S05]  /*00e0*/  LEA R5, R0, UR4, 0x2 ;  /* 0x0000000400057c11 */ /* 0x000fca000f8e10ff */
[----:B--2---:R0:W-:Y:S01]  /*00f0*/  STS [R5], R2 ;  /* 0x0000000205007388 */ /* 0x0041e20000000800 */
[----:B------:R-:W-:Y:S06]  /*0100*/  BAR.SYNC.DEFER_BLOCKING 0x0 ;  /* 0x0000000000007b1d */ /* 0x000fec0000010000 */
[----:B------:R-:W-:Y:S05]  /*0110*/  BRA.U !UP0, `(.L_x_1) ;  /* 0x0000000108187547 */ /* 0x000fea000b800000 */
[----:B------:R-:W-:-:S05]  /*0120*/  UMOV UR5, UR6 ;  /* 0x0000000600057c82 */ /* 0x000fca0008000000 */
.L_x_2:
[----:B------:R-:W-:Y:S01]  /*0130*/  BAR.SYNC.DEFER_BLOCKING 0x0 ;  /* 0x0000000000007b1d */ /* 0x000fe20000010000 */
[----:B------:R-:W-:Y:S02]  /*0140*/  UISETP.GT.U32.AND UP0, UPT, UR5, 0x3, UPT ;  /* 0x000000030500788c */ /* 0x000fe4000bf04070 */
[----:B------:R-:W-:-:S07]  /*0150*/  USHF.R.U32.HI UR6, URZ, 0x1, UR5 ;  /* 0x00000001ff067899 */ /* 0x000fce0008011605 */
[----:B------:R-:W-:Y:S01]  /*0160*/  UMOV UR5, UR6 ;  /* 0x0000000600057c82 */ /* 0x000fe20008000000 */
[----:B------:R-:W-:Y:S05]  /*0170*/  BRA.U UP0, `(.L_x_2) ;  /* 0xfffffffd00ec7547 */ /* 0x000fea000b83ffff */
.L_x_1:
[----:B------:R-:W-:Y:S05]  /*0180*/  @P0 EXIT ;  /* 0x000000000000094d */ /* 0x000fea0003800000 */
[----:B0-----:R-:W0:Y:S01]  /*0190*/  LDS R5, [UR4] ;  /* 0x00000004ff057984 */ /* 0x001e220008000800 */
[----:B------:R-:W1:Y:S02]  /*01a0*/  LDC.64 R2, c[0x0][0x388] ;  /* 0x0000e200ff027b82 */ /* 0x000e640000000a00 */
[----:B-1----:R-:W-:-:S05]  /*01b0*/  IMAD.WIDE.U32 R2, R7, 0x4, R2 ;  /* 0x0000000407027825 */ /* 0x002fca00078e0002 */
[----:B0-----:R-:W-:Y:S01]  /*01c0*/  STG.E desc[UR8][R2.64], R5 ;  /* 0x0000000502007986 */ /* 0x001fe2000c101908 */
[----:B------:R-:W-:Y:S05]  /*01d0*/  EXIT ;  /* 0x000000000000794d */ /* 0x000fea0003800000 */
.L_x_3:
        /* <DEDUP_REMOVED lines=10> */
.L_x_5:


//--------------------- .nv.shared.reserved.0     --------------------------
	.section	.nv.shared.reserved.0,"aw",@nobits
	.weak		__nv_reservedSMEM_offset_0_alias
	.size		__nv_reservedSMEM_offset_0_alias, 0, 64
	.other		__nv_reservedSMEM_offset_0_alias,@"STO_CUDA_RESERVED_SHARED STV_DEFAULT"
__nv_reservedSMEM_offset_0_alias:
	.zero		0
	.zero		64


//--------------------- .nv.global                --------------------------
	.section	.nv.global,"aw",@nobits
.nv.global:
	.type		_ZN34_INTERNAL_a972caf8_4_k_cu_ef7c36ca6thrust24THRUST_300001_SM_1000_NS12placeholders2_8E,@object
	.size		_ZN34_INTERNAL_a972caf8_4_k_cu_ef7c36ca6thrust24THRUST_300001_SM_1000_NS12placeholders2_8E,(_ZN34_INTERNAL_a972caf8_4_k_cu_ef7c36ca4cuda3std3__436_GLOBAL__N__a972caf8_4_k_cu_ef7c36ca6ignoreE - _ZN34_INTERNAL_a972caf8_4_k_cu_ef7c36ca6thrust24THRUST_300001_SM_1000_NS12placeholders2_8E)
_ZN34_INTERNAL_a972caf8_4_k_cu_ef7c36ca6thrust24THRUST_300001_SM_1000_NS12placeholders2_8E:
	.zero		1
	.type		_ZN34_INTERNAL_a972caf8_4_k_cu_ef7c36ca4cuda3std3__436_GLOBAL__N__a972caf8_4_k_cu_ef7c36ca6ignoreE,@object
	.size		_ZN34_INTERNAL_a972caf8_4_k_cu_ef7c36ca4cuda3std3__436_GLOBAL__N__a972caf8_4_k_cu_ef7c36ca6ignoreE,(_ZN34_INTERNAL_a972caf8_4_k_cu_ef7c36ca4cuda3std6ranges3__45__cpo4dataE - _ZN34_INTERNAL_a972caf8_4_k_cu_ef7c36ca4cuda3std3__436_GLOBAL__N__a972caf8_4_k_cu_ef7c36ca6ignoreE)
_ZN34_INTERNAL_a972caf8_4_k_cu_ef7c36ca4cuda3std3__436_GLOBAL__N__a972caf8_4_k_cu_ef7c36ca6ignoreE:
	.zero		1
	.type		_ZN34_INTERNAL_a972caf8_4_k_cu_ef7c36ca4cuda3std6ranges3__45__cpo4dataE,@object
	.size		_ZN34_INTERNAL_a972caf8_4_k_cu_ef7c36ca4cuda3std6ranges3__45__cpo4dataE,(_ZN34_INTERNAL_a972caf8_4_k_cu_ef7c36ca6thrust24THRUST_300001_SM_1000_NS6system3cpp3parE - _ZN34_INTERNAL_a972caf8_4_k_cu_ef7c36ca4cuda3std6ranges3__45__cpo4dataE)
_ZN34_INTERNAL_a972caf8_4_k_cu_ef7c36ca4cuda3std6ranges3__45__cpo4dataE:
	.zero		1
	.type		_ZN34_INTERNAL_a972caf8_4_k_cu_ef7c36ca6thrust24THRUST_300001_SM_1000_NS6system3cpp3parE,@object
	.size		_ZN34_INTERNAL_a972caf8_4_k_cu_ef7c36ca6thrust24THRUST_300001_SM_1000_NS6system3cpp3parE,(_ZN34_INTERNAL_a972caf8_4_k_cu_ef7c36ca4cuda3std3__45__cpo5beginE - _ZN34_INTERNAL_a972caf8_4_k_cu_ef7c36ca6thrust24THRUST_300001_SM_1000_NS6system3cpp3parE)
_ZN34_INTERNAL_a972caf8_4_k_cu_ef7c36ca6thrust24THRUST_300001_SM_1000_NS6system3cpp3parE:
	.zero		1
	.type		_ZN34_INTERNAL_a972caf8_4_k_cu_ef7c36ca4cuda3std3__45__cpo5beginE,@object
	.size		_ZN34_INTERNAL_a972caf8_4_k_cu_ef7c36ca4cuda3std3__45__cpo5beginE,(_ZN34_INTERNAL_a972caf8_4_k_cu_ef7c36ca4cuda3std6ranges3__45__cpo5beginE - _ZN34_INTERNAL_a972caf8_4_k_cu_ef7c36ca4cuda3std3__45__cpo5beginE)
_ZN34_INTERNAL_a972caf8_4_k_cu_ef7c36ca4cuda3std3__45__cpo5beginE:
	.zero		1
	.type		_ZN34_INTERNAL_a972caf8_4_k_cu_ef7c36ca4cuda3std6ranges3__45__cpo5beginE,@object
	.size		_ZN34_INTERNAL_a972caf8_4_k_cu_ef7c36ca4cuda3std6ranges3__45__cpo5beginE,(_ZN34_INTERNAL_a972caf8_4_k_cu_ef7c36ca6thrust24THRUST_300001_SM_1000_NS6deviceE - _ZN34_INTERNAL_a972caf8_4_k_cu_ef7c36ca4cuda3std6ranges3__45__cpo5beginE)
_ZN34_INTERNAL_a972caf8_4_k_cu_ef7c36ca4cuda3std6ranges3__45__cpo5beginE:
	.zero		1
	.type		_ZN34_INTERNAL_a972caf8_4_k_cu_ef7c36ca6thrust24THRUST_300001_SM_1000_NS6deviceE,@object
	.size		_ZN34_INTERNAL_a972caf8_4_k_cu_ef7c36ca6thrust24THRUST_300001_SM_1000_NS6deviceE,(_ZN34_INTERNAL_a972caf8_4_k_cu_ef7c36ca4cuda3std3__47nulloptE - _ZN34_INTERNAL_a972caf8_4_k_cu_ef7c36ca6thrust24THRUST_300001_SM_1000_NS6deviceE)
_ZN34_INTERNAL_a972caf8_4_k_cu_ef7c36ca6thrust24THRUST_300001_SM_1000_NS6deviceE:
	.zero		1
	.type		_ZN34_INTERNAL_a972caf8_4_k_cu_ef7c36ca4cuda3std3__47nulloptE,@object
	.size		_ZN34_INTERNAL_a972caf8_4_k_cu_ef7c36ca4cuda3std3__47nulloptE,(_ZN34_INTERNAL_a972caf8_4_k_cu_ef7c36ca4cuda3std6ranges3__45__cpo8distanceE - _ZN34_INTERNAL_a972caf8_4_k_cu_ef7c36ca4cuda3std3__47nulloptE)
_ZN34_INTERNAL_a972caf8_4_k_cu_ef7c36ca4cuda3std3__47nulloptE:
	.zero		1
	.type		_ZN34_INTERNAL_a972caf8_4_k_cu_ef7c36ca4cuda3std6ranges3__45__cpo8distanceE,@object
	.size		_ZN34_INTERNAL_a972caf8_4_k_cu_ef7c36ca4cuda3std6ranges3__45__cpo8distanceE,(_ZN34_INTERNAL_a972caf8_4_k_cu_ef7c36ca6thrust24THRUST_300001_SM_1000_NS12placeholders2_4E - _ZN34_INTERNAL_a972caf8_4_k_cu_ef7c36ca4cuda3std6ranges3__45__cpo8distanceE)
_ZN34_INTERNAL_a972caf8_4_k_cu_ef7c36ca4cuda3std6ranges3__45__cpo8distanceE:
	.zero		1
	.type		_ZN34_INTERNAL_a972caf8_4_k_cu_ef7c36ca6thrust24THRUST_300001_SM_1000_NS12placeholders2_4E,@object
	.size		_ZN34_INTERNAL_a972caf8_4_k_cu_ef7c36ca6thrust24THRUST_300001_SM_1000_NS12placeholders2_4E,(_ZN34_INTERNAL_a972caf8_4_k_cu_ef7c36ca4cuda3std3__45__cpo6rbeginE - _ZN34_INTERNAL_a972caf8_4_k_cu_ef7c36ca6thrust24THRUST_300001_SM_1000_NS12placeholders2_4E)
_ZN34_INTERNAL_a972caf8_4_k_cu_ef7c36ca6thrust24THRUST_300001_SM_1000_NS12placeholders2_4E:
	.zero		1
	.type		_ZN34_INTERNAL_a972caf8_4_k_cu_ef7c36ca4cuda3std3__45__cpo6rbeginE,@object
	.size		_ZN34_INTERNAL_a972caf8_4_k_cu_ef7c36ca4cuda3std3__45__cpo6rbeginE,(_ZN34_INTERNAL_a972caf8_4_k_cu_ef7c36ca4cuda3std6ranges3__45__cpo7advanceE - _ZN34_INTERNAL_a972caf8_4_k_cu_ef7c36ca4cuda3std3__45__cpo6rbeginE)
_ZN34_INTERNAL_a972caf8_4_k_cu_ef7c36ca4cuda3std3__45__cpo6rbeginE:
	.zero		1
	.type		_ZN34_INTERNAL_a972caf8_4_k_cu_ef7c36ca4cuda3std6ranges3__45__cpo7advanceE,@object
	.size		_ZN34_INTERNAL_a972caf8_4_k_cu_ef7c36ca4cuda3std6ranges3__45__cpo7advanceE,(_ZN34_INTERNAL_a972caf8_4_k_cu_ef7c36ca6thrust24THRUST_300001_SM_1000_NS12placeholders3_10E - _ZN34_INTERNAL_a972caf8_4_k_cu_ef7c36ca4cuda3std6ranges3__45__cpo7advanceE)
_ZN34_INTERNAL_a972caf8_4_k_cu_ef7c36ca4cuda3std6ranges3__45__cpo7advanceE:
	.zero		1
	.type		_ZN34_INTERNAL_a972caf8_4_k_cu_ef7c36ca6thrust24THRUST_300001_SM_1000_NS12placeholders3_10E,@object
	.size		_ZN34_INTERNAL_a972caf8_4_k_cu_ef7c36ca6thrust24THRUST_300001_SM_1000_NS12placeholders3_10E,(_ZN34_INTERNAL_a972caf8_4_k_cu_ef7c36ca4cuda3std3__48in_placeE - _ZN34_INTERNAL_a972caf8_4_k_cu_ef7c36ca6thrust24THRUST_300001_SM_1000_NS12placeholders3_10E)
_ZN34_INTERNAL_a972caf8_4_k_cu_ef7c36ca6thrust24THRUST_300001_SM_1000_NS12placeholders3_10E:
	.zero		1
	.type		_ZN34_INTERNAL_a972caf8_4_k_cu_ef7c36ca4cuda3std3__48in_placeE,@object
	.size		_ZN34_INTERNAL_a972caf8_4_k_cu_ef7c36ca4cuda3std3__48in_placeE,(_ZN34_INTERNAL_a972caf8_4_k_cu_ef7c36ca4cuda3std6ranges3__45__cpo4sizeE - _ZN34_INTERNAL_a972caf8_4_k_cu_ef7c36ca4cuda3std3__48in_placeE)
_ZN34_INTERNAL_a972caf8_4_k_cu_ef7c36ca4cuda3std3__48in_placeE:
	.zero		1
	.type		_ZN34_INTERNAL_a972caf8_4_k_cu_ef7c36ca4cuda3std6ranges3__45__cpo4sizeE,@object
	.size		_ZN34_INTERNAL_a972caf8_4_k_cu_ef7c36ca4cuda3std6ranges3__45__cpo4sizeE,(_ZN34_INTERNAL_a972caf8_4_k_cu_ef7c36ca6thrust24THRUST_300001_SM_1000_NS12placeholders2_2E - _ZN34_INTERNAL_a972caf8_4_k_cu_ef7c36ca4cuda3std6ranges3__45__cpo4sizeE)
_ZN34_INTERNAL_a972caf8_4_k_cu_ef7c36ca4cuda3std6ranges3__45__cpo4sizeE:
	.zero		1
	.type		_ZN34_INTERNAL_a972caf8_4_k_cu_ef7c36ca6thrust24THRUST_300001_SM_1000_NS12placeholders2_2E,@object
	.size		_ZN34_INTERNAL_a972caf8_4_k_cu_ef7c36ca6thrust24THRUST_300001_SM_1000_NS12placeholders2_2E,(_ZN34_INTERNAL_a972caf8_4_k_cu_ef7c36ca4cuda3std3__45__cpo6cbeginE - _ZN34_INTERNAL_a972caf8_4_k_cu_ef7c36ca6thrust24THRUST_300001_SM_1000_NS12placeholders2_2E)
_ZN34_INTERNAL_a972caf8_4_k_cu_ef7c36ca6thrust24THRUST_300001_SM_1000_NS12placeholders2_2E:
	.zero		1
	.type		_ZN34_INTERNAL_a972caf8_4_k_cu_ef7c36ca4cuda3std3__45__cpo6cbeginE,@object
	.size		_ZN34_INTERNAL_a972caf8_4_k_cu_ef7c36ca4cuda3std3__45__cpo6cbeginE,(_ZN34_INTERNAL_a972caf8_4_k_cu_ef7c36ca4cuda3std6ranges3__45__cpo6cbeginE - _ZN34_INTERNAL_a972caf8_4_k_cu_ef7c36ca4cuda3std3__45__cpo6cbeginE)
_ZN34_INTERNAL_a972caf8_4_k_cu_ef7c36ca4cuda3std3__45__cpo6cbeginE:
	.zero		1
	.type		_ZN34_INTERNAL_a972caf8_4_k_cu_ef7c36ca4cuda3std6ranges3__45__cpo6cbeginE,@object
	.size		_ZN34_INTERNAL_a972caf8_4_k_cu_ef7c36ca4cuda3std6ranges3__45__cpo6cbeginE,(_ZN34_INTERNAL_a972caf8_4_k_cu_ef7c36ca6thrust24THRUST_300001_SM_1000_NS12placeholders2_6E - _ZN34_INTERNAL_a972caf8_4_k_cu_ef7c36ca4cuda3std6ranges3__45__cpo6cbeginE)
_ZN34_INTERNAL_a972caf8_4_k_cu_ef7c36ca4cuda3std6ranges3__45__cpo6cbeginE:
	.zero		1
	.type		_ZN34_INTERNAL_a972caf8_4_k_cu_ef7c36ca6thrust24THRUST_300001_SM_1000_NS12placeholders2_6E,@object
	.size		_ZN34_INTERNAL_a972caf8_4_k_cu_ef7c36ca6thrust24THRUST_300001_SM_1000_NS12placeholders2_6E,(_ZN34_INTERNAL_a972caf8_4_k_cu_ef7c36ca4cuda3std3__45__cpo7crbeginE - _ZN34_INTERNAL_a972caf8_4_k_cu_ef7c36ca6thrust24THRUST_300001_SM_1000_NS12placeholders2_6E)
_ZN34_INTERNAL_a972caf8_4_k_cu_ef7c36ca6thrust24THRUST_300001_SM_1000_NS12placeholders2_6E:
	.zero		1
	.type		_ZN34_INTERNAL_a972caf8_4_k_cu_ef7c36ca4cuda3std3__45__cpo7crbeginE,@object
	.size		_ZN34_INTERNAL_a972caf8_4_k_cu_ef7c36ca4cuda3std3__45__cpo7crbeginE,(_ZN34_INTERNAL_a972caf8_4_k_cu_ef7c36ca4cuda3std6ranges3__45__cpo4nextE - _ZN34_INTERNAL_a972caf8_4_k_cu_ef7c36ca4cuda3std3__45__cpo7crbeginE)
_ZN34_INTERNAL_a972caf8_4_k_cu_ef7c36ca4cuda3std3__45__cpo7crbeginE:
	.zero		1
	.type		_ZN34_INTERNAL_a972caf8_4_k_cu_ef7c36ca4cuda3std6ranges3__45__cpo4nextE,@object
	.size		_ZN34_INTERNAL_a972caf8_4_k_cu_ef7c36ca4cuda3std6ranges3__45__cpo4nextE,(_ZN34_INTERNAL_a972caf8_4_k_cu_ef7c36ca4cuda3std6ranges3__45__cpo4swapE - _ZN34_INTERNAL_a972caf8_4_k_cu_ef7c36ca4cuda3std6ranges3__45__cpo4nextE)
_ZN34_INTERNAL_a972caf8_4_k_cu_ef7c36ca4cuda3std6ranges3__45__cpo4nextE:
	.zero		1
	.type		_ZN34_INTERNAL_a972caf8_4_k_cu_ef7c36ca4cuda3std6ranges3__45__cpo4swapE,@object
	.size		_ZN34_INTERNAL_a972caf8_4_k_cu_ef7c36ca4cuda3std6ranges3__45__cpo4swapE,(_ZN34_INTERNAL_a972caf8_4_k_cu_ef7c36ca6thrust24THRUST_300001_SM_1000_NS8cuda_cub10par_nosyncE - _ZN34_INTERNAL_a972caf8_4_k_cu_ef7c36ca4cuda3std6ranges3__45__cpo4swapE)
_ZN34_INTERNAL_a972caf8_4_k_cu_ef7c36ca4cuda3std6ranges3__45__cpo4swapE:
	.zero		1
	.type		_ZN34_INTERNAL_a972caf8_4_k_cu_ef7c36ca6thrust24THRUST_300001_SM_1000_NS8cuda_cub10par_nosyncE,@object
	.size		_ZN34_INTERNAL_a972caf8_4_k_cu_ef7c36ca6thrust24THRUST_300001_SM_1000_NS8cuda_cub10par_nosyncE,(_ZN34_INTERNAL_a972caf8_4_k_cu_ef7c36ca6thrust24THRUST_300001_SM_1000_NS3seqE - _ZN34_INTERNAL_a972caf8_4_k_cu_ef7c36ca6thrust24THRUST_300001_SM_1000_NS8cuda_cub10par_nosyncE)
_ZN34_INTERNAL_a972caf8_4_k_cu_ef7c36ca6thrust24THRUST_300001_SM_1000_NS8cuda_cub10par_nosyncE:
	.zero		1
	.type		_ZN34_INTERNAL_a972caf8_4_k_cu_ef7c36ca6thrust24THRUST_300001_SM_1000_NS3seqE,@object
	.size		_ZN34_INTERNAL_a972caf8_4_k_cu_ef7c36ca6thrust24THRUST_300001_SM_1000_NS3seqE,(_ZN34_INTERNAL_a972caf8_4_k_cu_ef7c36ca4cuda3std3__420unreachable_sentinelE - _ZN34_INTERNAL_a972caf8_4_k_cu_ef7c36ca6thrust24THRUST_300001_SM_1000_NS3seqE)
_ZN34_INTERNAL_a972caf8_4_k_cu_ef7c36ca6thrust24THRUST_300001_SM_1000_NS3seqE:
	.zero		1
	.type		_ZN34_INTERNAL_a972caf8_4_k_cu_ef7c36ca4cuda3std3__420unreachable_sentinelE,@object
	.size		_ZN34_INTERNAL_a972caf8_4_k_cu_ef7c36ca4cuda3std3__420unreachable_sentinelE,(_ZN34_INTERNAL_a972caf8_4_k_cu_ef7c36ca4cuda3std6ranges3__45__cpo5ssizeE - _ZN34_INTERNAL_a972caf8_4_k_cu_ef7c36ca4cuda3std3__420unreachable_sentinelE)
_ZN34_INTERNAL_a972caf8_4_k_cu_ef7c36ca4cuda3std3__420unreachable_sentinelE:
	.zero		1
	.type		_ZN34_INTERNAL_a972caf8_4_k_cu_ef7c36ca4cuda3std6ranges3__45__cpo5ssizeE,@object
	.size		_ZN34_INTERNAL_a972caf8_4_k_cu_ef7c36ca4cuda3std6ranges3__45__cpo5ssizeE,(_ZN34_INTERNAL_a972caf8_4_k_cu_ef7c36ca6thrust24THRUST_300001_SM_1000_NS12placeholders2_3E - _ZN34_INTERNAL_a972caf8_4_k_cu_ef7c36ca4cuda3std6ranges3__45__cpo5ssizeE)
_ZN34_INTERNAL_a972caf8_4_k_cu_ef7c36ca4cuda3std6ranges3__45__cpo5ssizeE:
	.zero		1
	.type		_ZN34_INTERNAL_a972caf8_4_k_cu_ef7c36ca6thrust24THRUST_300001_SM_1000_NS12placeholders2_3E,@object
	.size		_ZN34_INTERNAL_a972caf8_4_k_cu_ef7c36ca6thrust24THRUST_300001_SM_1000_NS12placeholders2_3E,(_ZN34_INTERNAL_a972caf8_4_k_cu_ef7c36ca4cuda3std3__45__cpo4cendE - _ZN34_INTERNAL_a972caf8_4_k_cu_ef7c36ca6thrust24THRUST_300001_SM_1000_NS12placeholders2_3E)
_ZN34_INTERNAL_a972caf8_4_k_cu_ef7c36ca6thrust24THRUST_300001_SM_1000_NS12placeholders2_3E:
	.zero		1
	.type		_ZN34_INTERNAL_a972caf8_4_k_cu_ef7c36ca4cuda3std3__45__cpo4cendE,@object
	.size		_ZN34_INTERNAL_a972caf8_4_k_cu_ef7c36ca4cuda3std3__45__cpo4cendE,(_ZN34_INTERNAL_a972caf8_4_k_cu_ef7c36ca4cuda3std6ranges3__45__cpo4cendE - _ZN34_INTERNAL_a972caf8_4_k_cu_ef7c36ca4cuda3std3__45__cpo4cendE)
_ZN34_INTERNAL_a972caf8_4_k_cu_ef7c36ca4cuda3std3__45__cpo4cendE:
	.zero		1
	.type		_ZN34_INTERNAL_a972caf8_4_k_cu_ef7c36ca4cuda3std6ranges3__45__cpo4cendE,@object
	.size		_ZN34_INTERNAL_a972caf8_4_k_cu_ef7c36ca4cuda3std6ranges3__45__cpo4cendE,(_ZN34_INTERNAL_a972caf8_4_k_cu_ef7c36ca6thrust24THRUST_300001_SM_1000_NS12placeholders2_7E - _ZN34_INTERNAL_a972caf8_4_k_cu_ef7c36ca4cuda3std6ranges3__45__cpo4cendE)
_ZN34_INTERNAL_a972caf8_4_k_cu_ef7c36ca4cuda3std6ranges3__45__cpo4cendE:
	.zero		1
	.type		_ZN34_INTERNAL_a972caf8_4_k_cu_ef7c36ca6thrust24THRUST_300001_SM_1000_NS12placeholders2_7E,@object
	.size		_ZN34_INTERNAL_a972caf8_4_k_cu_ef7c36ca6thrust24THRUST_300001_SM_1000_NS12placeholders2_7E,(_ZN34_INTERNAL_a972caf8_4_k_cu_ef7c36ca4cuda3std3__45__cpo5crendE - _ZN34_INTERNAL_a972caf8_4_k_cu_ef7c36ca6thrust24THRUST_300001_SM_1000_NS12placeholders2_7E)
_ZN34_INTERNAL_a972caf8_4_k_cu_ef7c36ca6thrust24THRUST_300001_SM_1000_NS12placeholders2_7E:
	.zero		1
	.type		_ZN34_INTERNAL_a972caf8_4_k_cu_ef7c36ca4cuda3std3__45__cpo5crendE,@object
	.size		_ZN34_INTERNAL_a972caf8_4_k_cu_ef7c36ca4cuda3std3__45__cpo5crendE,(_ZN34_INTERNAL_a972caf8_4_k_cu_ef7c36ca4cuda3std6ranges3__45__cpo4prevE - _ZN34_INTERNAL_a972caf8_4_k_cu_ef7c36ca4cuda3std3__45__cpo5crendE)
_ZN34_INTERNAL_a972caf8_4_k_cu_ef7c36ca4cuda3std3__45__cpo5crendE:
	.zero		1
	.type		_ZN34_INTERNAL_a972caf8_4_k_cu_ef7c36ca4cuda3std6ranges3__45__cpo4prevE,@object
	.size		_ZN34_INTERNAL_a972caf8_4_k_cu_ef7c36ca4cuda3std6ranges3__45__cpo4prevE,(_ZN34_INTERNAL_a972caf8_4_k_cu_ef7c36ca4cuda3std6ranges3__45__cpo9iter_moveE - _ZN34_INTERNAL_a972caf8_4_k_cu_ef7c36ca4cuda3std6ranges3__45__cpo4prevE)
_ZN34_INTERNAL_a972caf8_4_k_cu_ef7c36ca4cuda3std6ranges3__45__cpo4prevE:
	.zero		1
	.type		_ZN34_INTERNAL_a972caf8_4_k_cu_ef7c36ca4cuda3std6ranges3__45__cpo9iter_moveE,@object
	.size		_ZN34_INTERNAL_a972caf8_4_k_cu_ef7c36ca4cuda3std6ranges3__45__cpo9iter_moveE,(_ZN34_INTERNAL_a972caf8_4_k_cu_ef7c36ca6thrust24THRUST_300001_SM_1000_NS6system6detail10sequential3seqE - _ZN34_INTERNAL_a972caf8_4_k_cu_ef7c36ca4cuda3std6ranges3__45__cpo9iter_moveE)
_ZN34_INTERNAL_a972caf8_4_k_cu_ef7c36ca4cuda3std6ranges3__45__cpo9iter_moveE:
	.zero		1
	.type		_ZN34_INTERNAL_a972caf8_4_k_cu_ef7c36ca6thrust24THRUST_300001_SM_1000_NS6system6detail10sequential3seqE,@object
	.size		_ZN34_INTERNAL_a972caf8_4_k_cu_ef7c36ca6thrust24THRUST_300001_SM_1000_NS6system6detail10sequential3seqE,(_ZN34_INTERNAL_a972caf8_4_k_cu_ef7c36ca6thrust24THRUST_300001_SM_1000_NS12placeholders2_9E - _ZN34_INTERNAL_a972caf8_4_k_cu_ef7c36ca6thrust24THRUST_300001_SM_1000_NS6system6detail10sequential3seqE)
_ZN34_INTERNAL_a972caf8_4_k_cu_ef7c36ca6thrust24THRUST_300001_SM_1000_NS6system6detail10sequential3seqE:
	.zero		1
	.type		_ZN34_INTERNAL_a972caf8_4_k_cu_ef7c36ca6thrust24THRUST_300001_SM_1000_NS12placeholders2_9E,@object
	.size		_ZN34_INTERNAL_a972caf8_4_k_cu_ef7c36ca6thrust24THRUST_300001_SM_1000_NS12placeholders2_9E,(_ZN34_INTERNAL_a972caf8_4_k_cu_ef7c36ca4cuda3std3__419piecewise_constructE - _ZN34_INTERNAL_a972caf8_4_k_cu_ef7c36ca6thrust24THRUST_300001_SM_1000_NS12placeholders2_9E)
_ZN34_INTERNAL_a972caf8_4_k_cu_ef7c36ca6thrust24THRUST_300001_SM_1000_NS12placeholders2_9E:
	.zero		1
	.type		_ZN34_INTERNAL_a972caf8_4_k_cu_ef7c36ca4cuda3std3__419piecewise_constructE,@object
	.size		_ZN34_INTERNAL_a972caf8_4_k_cu_ef7c36ca4cuda3std3__419piecewise_constructE,(_ZN34_INTERNAL_a972caf8_4_k_cu_ef7c36ca4cuda3std6ranges3__45__cpo5cdataE - _ZN34_INTERNAL_a972caf8_4_k_cu_ef7c36ca4cuda3std3__419piecewise_constructE)
_ZN34_INTERNAL_a972caf8_4_k_cu_ef7c36ca4cuda3std3__419piecewise_constructE:
	.zero		1
	.type		_ZN34_INTERNAL_a972caf8_4_k_cu_ef7c36ca4cuda3std6ranges3__45__cpo5cdataE,@object
	.size		_ZN34_INTERNAL_a972caf8_4_k_cu_ef7c36ca4cuda3std6ranges3__45__cpo5cdataE,(_ZN34_INTERNAL_a972caf8_4_k_cu_ef7c36ca6thrust24THRUST_300001_SM_1000_NS12placeholders2_1E - _ZN34_INTERNAL_a972caf8_4_k_cu_ef7c36ca4cuda3std6ranges3__45__cpo5cdataE)
_ZN34_INTERNAL_a972caf8_4_k_cu_ef7c36ca4cuda3std6ranges3__45__cpo5cdataE:
	.zero		1
	.type		_ZN34_INTERNAL_a972caf8_4_k_cu_ef7c36ca6thrust24THRUST_300001_SM_1000_NS12placeholders2_1E,@object
	.size		_ZN34_INTERNAL_a972caf8_4_k_cu_ef7c36ca6thrust24THRUST_300001_SM_1000_NS12placeholders2_1E,(_ZN34_INTERNAL_a972caf8_4_k_cu_ef7c36ca4cuda3std3__45__cpo3endE - _ZN34_INTERNAL_a972caf8_4_k_cu_ef7c36ca6thrust24THRUST_300001_SM_1000_NS12placeholders2_1E)
_ZN34_INTERNAL_a972caf8_4_k_cu_ef7c36ca6thrust24THRUST_300001_SM_1000_NS12placeholders2_1E:
	.zero		1
	.type		_ZN34_INTERNAL_a972caf8_4_k_cu_ef7c36ca4cuda3std3__45__cpo3endE,@object
	.size		_ZN34_INTERNAL_a972caf8_4_k_cu_ef7c36ca4cuda3std3__45__cpo3endE,(_ZN34_INTERNAL_a972caf8_4_k_cu_ef7c36ca4cuda3std6ranges3__45__cpo3endE - _ZN34_INTERNAL_a972caf8_4_k_cu_ef7c36ca4cuda3std3__45__cpo3endE)
_ZN34_INTERNAL_a972caf8_4_k_cu_ef7c36ca4cuda3std3__45__cpo3endE:
	.zero		1
	.type		_ZN34_INTERNAL_a972caf8_4_k_cu_ef7c36ca4cuda3std6ranges3__45__cpo3endE,@object
	.size		_ZN34_INTERNAL_a972caf8_4_k_cu_ef7c36ca4cuda3std6ranges3__45__cpo3endE,(_ZN34_INTERNAL_a972caf8_4_k_cu_ef7c36ca6thrust24THRUST_300001_SM_1000_NS12placeholders2_5E - _ZN34_INTERNAL_a972caf8_4_k_cu_ef7c36ca4cuda3std6ranges3__45__cpo3endE)
_ZN34_INTERNAL_a972caf8_4_k_cu_ef7c36ca4cuda3std6ranges3__45__cpo3endE:
	.zero		1
	.type		_ZN34_INTERNAL_a972caf8_4_k_cu_ef7c36ca6thrust24THRUST_300001_SM_1000_NS12placeholders2_5E,@object
	.size		_ZN34_INTERNAL_a972caf8_4_k_cu_ef7c36ca6thrust24THRUST_300001_SM_1000_NS12placeholders2_5E,(_ZN34_INTERNAL_a972caf8_4_k_cu_ef7c36ca4cuda3std3__45__cpo4rendE - _ZN34_INTERNAL_a972caf8_4_k_cu_ef7c36ca6thrust24THRUST_300001_SM_1000_NS12placeholders2_5E)
_ZN34_INTERNAL_a972caf8_4_k_cu_ef7c36ca6thrust24THRUST_300001_SM_1000_NS12placeholders2_5E:
	.zero		1
	.type		_ZN34_INTERNAL_a972caf8_4_k_cu_ef7c36ca4cuda3std3__45__cpo4rendE,@object
	.size		_ZN34_INTERNAL_a972caf8_4_k_cu_ef7c36ca4cuda3std3__45__cpo4rendE,(_ZN34_INTERNAL_a972caf8_4_k_cu_ef7c36ca4cuda3std6ranges3__45__cpo9iter_swapE - _ZN34_INTERNAL_a972caf8_4_k_cu_ef7c36ca4cuda3std3__45__cpo4rendE)
_ZN34_INTERNAL_a972caf8_4_k_cu_ef7c36ca4cuda3std3__45__cpo4rendE:
	.zero		1
	.type		_ZN34_INTERNAL_a972caf8_4_k_cu_ef7c36ca4cuda3std6ranges3__45__cpo9iter_swapE,@object
	.size		_ZN34_INTERNAL_a972caf8_4_k_cu_ef7c36ca4cuda3std6ranges3__45__cpo9iter_swapE,(_ZN34_INTERNAL_a972caf8_4_k_cu_ef7c36ca4cuda3std3__48unexpectE - _ZN34_INTERNAL_a972caf8_4_k_cu_ef7c36ca4cuda3std6ranges3__45__cpo9iter_swapE)
_ZN34_INTERNAL_a972caf8_4_k_cu_ef7c36ca4cuda3std6ranges3__45__cpo9iter_swapE:
	.zero		1
	.type		_ZN34_INTERNAL_a972caf8_4_k_cu_ef7c36ca4cuda3std3__48unexpectE,@object
	.size		_ZN34_INTERNAL_a972caf8_4_k_cu_ef7c36ca4cuda3std3__48unexpectE,(_ZN34_INTERNAL_a972caf8_4_k_cu_ef7c36ca6thrust24THRUST_300001_SM_1000_NS8cuda_cub3parE - _ZN34_INTERNAL_a972caf8_4_k_cu_ef7c36ca4cuda3std3__48unexpectE)
_ZN34_INTERNAL_a972caf8_4_k_cu_ef7c36ca4cuda3std3__48unexpectE:
	.zero		1
	.type		_ZN34_INTERNAL_a972caf8_4_k_cu_ef7c36ca6thrust24THRUST_300001_SM_1000_NS8cuda_cub3parE,@object
	.size		_ZN34_INTERNAL_a972caf8_4_k_cu_ef7c36ca6thrust24THRUST_300001_SM_1000_NS8cuda_cub3parE,(.L_29 - _ZN34_INTERNAL_a972caf8_4_k_cu_ef7c36ca6thrust24THRUST_300001_SM_1000_NS8cuda_cub3parE)
_ZN34_INTERNAL_a972caf8_4_k_cu_ef7c36ca6thrust24THRUST_300001_SM_1000_NS8cuda_cub3parE:
	.zero		1
.L_29:


//--------------------- .nv.shared._Z23maximumMark_CUDA_kernelPfS_ --------------------------
	.section	.nv.shared._Z23maximumMark_CUDA_kernelPfS_,"aw",@nobits
	.sectionflags	@""
	.align	4
.nv.shared._Z23maximumMark_CUDA_kernelPfS_:
	.zero		2048


//--------------------- .nv.constant0._ZN3cub18CUB_300001_SM_10006detail11EmptyKernelIvEEvv --------------------------
	.section	.nv.constant0._ZN3cub18CUB_300001_SM_10006detail11EmptyKernelIvEEvv,"a",@progbits
	.sectionflags	@""
	.align	4
.nv.constant0._ZN3cub18CUB_300001_SM_10006detail11EmptyKernelIvEEvv:
	.zero		896


//--------------------- .nv.constant0._Z23maximumMark_CUDA_kernelPfS_ --------------------------
	.section	.nv.constant0._Z23maximumMark_CUDA_kernelPfS_,"a",@progbits
	.sectionflags	@""
	.align	4
.nv.constant0._Z23maximumMark_CUDA_kernelPfS_:
	.zero		912


//--------------------- SYMBOLS --------------------------

	.type		.nv.reservedSmem.offset0,@object
	.size		.nv.reservedSmem.offset0,0x4
	.type		.nv.reservedSmem.cap,@object
	.size		.nv.reservedSmem.cap,0x4
